//
// Generated by NVIDIA NVVM Compiler
//
// Compiler Build ID: CL-36424714
// Cuda compilation tools, release 13.0, V13.0.88
// Based on NVVM 20.0.0
//

.version 9.0
.target sm_100
.address_size 64

	// .globl	_Z29matrix_multiplication_kernel1PfS_S_iii
// _ZZ29matrix_multiplication_kernel2PfS_S_iiiE3s_A has been demoted
// _ZZ29matrix_multiplication_kernel2PfS_S_iiiE3s_B has been demoted

.visible .entry _Z29matrix_multiplication_kernel1PfS_S_iii(
	.param .u64 .ptr .align 1 _Z29matrix_multiplication_kernel1PfS_S_iii_param_0,
	.param .u64 .ptr .align 1 _Z29matrix_multiplication_kernel1PfS_S_iii_param_1,
	.param .u64 .ptr .align 1 _Z29matrix_multiplication_kernel1PfS_S_iii_param_2,
	.param .u32 _Z29matrix_multiplication_kernel1PfS_S_iii_param_3,
	.param .u32 _Z29matrix_multiplication_kernel1PfS_S_iii_param_4,
	.param .u32 _Z29matrix_multiplication_kernel1PfS_S_iii_param_5
)
{
	.reg .pred 	%p<13>;
	.reg .b32 	%r<43>;
	.reg .b32 	%f<68>;
	.reg .b64 	%rd<53>;

	ld.param.u64 	%rd7, [_Z29matrix_multiplication_kernel1PfS_S_iii_param_0];
	ld.param.u64 	%rd8, [_Z29matrix_multiplication_kernel1PfS_S_iii_param_1];
	ld.param.u64 	%rd6, [_Z29matrix_multiplication_kernel1PfS_S_iii_param_2];
	ld.param.u32 	%r20, [_Z29matrix_multiplication_kernel1PfS_S_iii_param_3];
	ld.param.u32 	%r18, [_Z29matrix_multiplication_kernel1PfS_S_iii_param_4];
	ld.param.u32 	%r19, [_Z29matrix_multiplication_kernel1PfS_S_iii_param_5];
	cvta.to.global.u64 	%rd1, %rd8;
	cvta.to.global.u64 	%rd2, %rd7;
	mov.u32 	%r22, %ctaid.y;
	mov.u32 	%r23, %ntid.y;
	mov.u32 	%r24, %tid.y;
	mad.lo.s32 	%r25, %r22, %r23, %r24;
	mov.u32 	%r26, %ctaid.x;
	mov.u32 	%r27, %ntid.x;
	mov.u32 	%r28, %tid.x;
	mad.lo.s32 	%r2, %r26, %r27, %r28;
	setp.ge.s32 	%p1, %r2, %r19;
	setp.ge.s32 	%p2, %r25, %r20;
	or.pred  	%p3, %p1, %p2;
	@%p3 bra 	$L__BB0_14;
	setp.lt.s32 	%p4, %r18, 1;
	mov.f32 	%f67, 0f00000000;
	@%p4 bra 	$L__BB0_13;
	mul.lo.s32 	%r3, %r18, %r25;
	and.b32  	%r4, %r18, 7;
	setp.lt.u32 	%p5, %r18, 8;
	mov.f32 	%f67, 0f00000000;
	mov.b32 	%r41, 0;
	@%p5 bra 	$L__BB0_5;
	and.b32  	%r41, %r18, 2147483640;
	neg.s32 	%r39, %r41;
	shl.b32 	%r7, %r19, 3;
	mul.wide.u32 	%rd9, %r3, 4;
	add.s64 	%rd10, %rd9, %rd2;
	add.s64 	%rd52, %rd10, 16;
	mov.f32 	%f67, 0f00000000;
	mul.wide.s32 	%rd13, %r19, 4;
	mov.u32 	%r38, %r2;
$L__BB0_4:
	.pragma "nounroll";
	ld.global.f32 	%f17, [%rd52+-16];
	mul.wide.s32 	%rd11, %r38, 4;
	add.s64 	%rd12, %rd1, %rd11;
	ld.global.f32 	%f18, [%rd12];
	fma.rn.f32 	%f19, %f17, %f18, %f67;
	ld.global.f32 	%f20, [%rd52+-12];
	add.s64 	%rd14, %rd12, %rd13;
	ld.global.f32 	%f21, [%rd14];
	fma.rn.f32 	%f22, %f20, %f21, %f19;
	ld.global.f32 	%f23, [%rd52+-8];
	add.s64 	%rd15, %rd14, %rd13;
	ld.global.f32 	%f24, [%rd15];
	fma.rn.f32 	%f25, %f23, %f24, %f22;
	ld.global.f32 	%f26, [%rd52+-4];
	add.s64 	%rd16, %rd15, %rd13;
	ld.global.f32 	%f27, [%rd16];
	fma.rn.f32 	%f28, %f26, %f27, %f25;
	ld.global.f32 	%f29, [%rd52];
	add.s64 	%rd17, %rd16, %rd13;
	ld.global.f32 	%f30, [%rd17];
	fma.rn.f32 	%f31, %f29, %f30, %f28;
	ld.global.f32 	%f32, [%rd52+4];
	add.s64 	%rd18, %rd17, %rd13;
	ld.global.f32 	%f33, [%rd18];
	fma.rn.f32 	%f34, %f32, %f33, %f31;
	ld.global.f32 	%f35, [%rd52+8];
	add.s64 	%rd19, %rd18, %rd13;
	ld.global.f32 	%f36, [%rd19];
	fma.rn.f32 	%f37, %f35, %f36, %f34;
	ld.global.f32 	%f38, [%rd52+12];
	add.s64 	%rd20, %rd19, %rd13;
	ld.global.f32 	%f39, [%rd20];
	fma.rn.f32 	%f67, %f38, %f39, %f37;
	add.s32 	%r39, %r39, 8;
	add.s32 	%r38, %r38, %r7;
	add.s64 	%rd52, %rd52, 32;
	setp.ne.s32 	%p6, %r39, 0;
	@%p6 bra 	$L__BB0_4;
$L__BB0_5:
	setp.eq.s32 	%p7, %r4, 0;
	@%p7 bra 	$L__BB0_13;
	and.b32  	%r13, %r18, 3;
	setp.lt.u32 	%p8, %r4, 4;
	@%p8 bra 	$L__BB0_8;
	add.s32 	%r30, %r41, %r3;
	mul.wide.u32 	%rd21, %r30, 4;
	add.s64 	%rd22, %rd2, %rd21;
	ld.global.f32 	%f41, [%rd22];
	mad.lo.s32 	%r31, %r41, %r19, %r2;
	mul.wide.s32 	%rd23, %r31, 4;
	add.s64 	%rd24, %rd1, %rd23;
	ld.global.f32 	%f42, [%rd24];
	fma.rn.f32 	%f43, %f41, %f42, %f67;
	cvt.u64.u32 	%rd25, %r3;
	cvt.u64.u32 	%rd26, %r41;
	add.s64 	%rd27, %rd26, %rd25;
	shl.b64 	%rd28, %rd27, 2;
	add.s64 	%rd29, %rd2, %rd28;
	ld.global.f32 	%f44, [%rd29+4];
	mul.wide.s32 	%rd30, %r19, 4;
	add.s64 	%rd31, %rd24, %rd30;
	ld.global.f32 	%f45, [%rd31];
	fma.rn.f32 	%f46, %f44, %f45, %f43;
	ld.global.f32 	%f47, [%rd29+8];
	add.s64 	%rd32, %rd31, %rd30;
	ld.global.f32 	%f48, [%rd32];
	fma.rn.f32 	%f49, %f47, %f48, %f46;
	ld.global.f32 	%f50, [%rd29+12];
	add.s64 	%rd33, %rd32, %rd30;
	ld.global.f32 	%f51, [%rd33];
	fma.rn.f32 	%f67, %f50, %f51, %f49;
	add.s32 	%r41, %r41, 4;
$L__BB0_8:
	setp.eq.s32 	%p9, %r13, 0;
	@%p9 bra 	$L__BB0_13;
	setp.eq.s32 	%p10, %r13, 1;
	@%p10 bra 	$L__BB0_11;
	add.s32 	%r32, %r41, %r3;
	mul.wide.u32 	%rd34, %r32, 4;
	add.s64 	%rd35, %rd2, %rd34;
	ld.global.f32 	%f53, [%rd35];
	mad.lo.s32 	%r33, %r41, %r19, %r2;
	mul.wide.s32 	%rd36, %r33, 4;
	add.s64 	%rd37, %rd1, %rd36;
	ld.global.f32 	%f54, [%rd37];
	fma.rn.f32 	%f55, %f53, %f54, %f67;
	cvt.u64.u32 	%rd38, %r3;
	cvt.u64.u32 	%rd39, %r41;
	add.s64 	%rd40, %rd39, %rd38;
	shl.b64 	%rd41, %rd40, 2;
	add.s64 	%rd42, %rd2, %rd41;
	ld.global.f32 	%f56, [%rd42+4];
	mul.wide.s32 	%rd43, %r19, 4;
	add.s64 	%rd44, %rd37, %rd43;
	ld.global.f32 	%f57, [%rd44];
	fma.rn.f32 	%f67, %f56, %f57, %f55;
	add.s32 	%r41, %r41, 2;
$L__BB0_11:
	and.b32  	%r34, %r18, 1;
	setp.eq.b32 	%p11, %r34, 1;
	not.pred 	%p12, %p11;
	@%p12 bra 	$L__BB0_13;
	add.s32 	%r35, %r41, %r3;
	mul.wide.u32 	%rd45, %r35, 4;
	add.s64 	%rd46, %rd2, %rd45;
	ld.global.f32 	%f58, [%rd46];
	mad.lo.s32 	%r36, %r41, %r19, %r2;
	mul.wide.s32 	%rd47, %r36, 4;
	add.s64 	%rd48, %rd1, %rd47;
	ld.global.f32 	%f59, [%rd48];
	fma.rn.f32 	%f67, %f58, %f59, %f67;
$L__BB0_13:
	mad.lo.s32 	%r37, %r19, %r25, %r2;
	cvta.to.global.u64 	%rd49, %rd6;
	mul.wide.s32 	%rd50, %r37, 4;
	add.s64 	%rd51, %rd49, %rd50;
	st.global.f32 	[%rd51], %f67;
$L__BB0_14:
	ret;

}
	// .globl	_Z29matrix_multiplication_kernel2PfS_S_iii
.visible .entry _Z29matrix_multiplication_kernel2PfS_S_iii(
	.param .u64 .ptr .align 1 _Z29matrix_multiplication_kernel2PfS_S_iii_param_0,
	.param .u64 .ptr .align 1 _Z29matrix_multiplication_kernel2PfS_S_iii_param_1,
	.param .u64 .ptr .align 1 _Z29matrix_multiplication_kernel2PfS_S_iii_param_2,
	.param .u32 _Z29matrix_multiplication_kernel2PfS_S_iii_param_3,
	.param .u32 _Z29matrix_multiplication_kernel2PfS_S_iii_param_4,
	.param .u32 _Z29matrix_multiplication_kernel2PfS_S_iii_param_5
)
{
	.reg .pred 	%p<12>;
	.reg .b32 	%r<46>;
	.reg .b32 	%f<111>;
	.reg .b64 	%rd<13>;
	// demoted variable
	.shared .align 4 .b8 _ZZ29matrix_multiplication_kernel2PfS_S_iiiE3s_A[4096];
	// demoted variable
	.shared .align 4 .b8 _ZZ29matrix_multiplication_kernel2PfS_S_iiiE3s_B[4096];
	ld.param.u64 	%rd3, [_Z29matrix_multiplication_kernel2PfS_S_iii_param_0];
	ld.param.u64 	%rd4, [_Z29matrix_multiplication_kernel2PfS_S_iii_param_1];
	ld.param.u64 	%rd5, [_Z29matrix_multiplication_kernel2PfS_S_iii_param_2];
	ld.param.u32 	%r24, [_Z29matrix_multiplication_kernel2PfS_S_iii_param_3];
	ld.param.u32 	%r25, [_Z29matrix_multiplication_kernel2PfS_S_iii_param_4];
	ld.param.u32 	%r26, [_Z29matrix_multiplication_kernel2PfS_S_iii_param_5];
	mov.u32 	%r27, %ctaid.y;
	shl.b32 	%r28, %r27, 5;
	mov.u32 	%r43, %tid.y;
	add.s32 	%r2, %r28, %r43;
	mov.u32 	%r29, %ctaid.x;
	shl.b32 	%r3, %r29, 5;
	mov.u32 	%r41, %tid.x;
	add.s32 	%r5, %r3, %r41;
	setp.lt.s32 	%p1, %r25, -30;
	mov.f32 	%f110, 0f00000000;
	@%p1 bra 	$L__BB1_7;
	add.s32 	%r30, %r25, -1;
	shr.s32 	%r31, %r30, 31;
	shr.u32 	%r32, %r31, 27;
	add.s32 	%r33, %r30, %r32;
	shr.s32 	%r34, %r33, 5;
	neg.s32 	%r45, %r34;
	shl.b32 	%r35, %r43, 7;
	mov.u32 	%r36, _ZZ29matrix_multiplication_kernel2PfS_S_iiiE3s_A;
	add.s32 	%r6, %r36, %r35;
	shl.b32 	%r37, %r41, 2;
	add.s32 	%r7, %r6, %r37;
	mov.u32 	%r38, _ZZ29matrix_multiplication_kernel2PfS_S_iiiE3s_B;
	add.s32 	%r9, %r38, %r37;
	add.s32 	%r8, %r9, %r35;
	mad.lo.s32 	%r39, %r43, %r26, %r41;
	add.s32 	%r44, %r39, %r3;
	shl.b32 	%r12, %r26, 5;
	mad.lo.s32 	%r42, %r25, %r2, %r41;
	cvta.to.global.u64 	%rd1, %rd3;
	cvta.to.global.u64 	%rd2, %rd4;
	mov.f32 	%f110, 0f00000000;
$L__BB1_2:
	setp.ge.s32 	%p2, %r2, %r24;
	setp.ge.u32 	%p3, %r41, %r25;
	mov.f32 	%f108, 0f00000000;
	or.pred  	%p4, %p2, %p3;
	@%p4 bra 	$L__BB1_4;
	mul.wide.u32 	%rd6, %r42, 4;
	add.s64 	%rd7, %rd1, %rd6;
	ld.global.f32 	%f108, [%rd7];
$L__BB1_4:
	setp.ge.s32 	%p5, %r5, %r26;
	st.shared.f32 	[%r7], %f108;
	setp.ge.u32 	%p6, %r43, %r25;
	mov.f32 	%f109, 0f00000000;
	or.pred  	%p7, %p5, %p6;
	@%p7 bra 	$L__BB1_6;
	mul.wide.u32 	%rd8, %r44, 4;
	add.s64 	%rd9, %rd2, %rd8;
	ld.global.f32 	%f109, [%rd9];
$L__BB1_6:
	st.shared.f32 	[%r8], %f109;
	bar.sync 	0;
	ld.shared.f32 	%f12, [%r6];
	ld.shared.f32 	%f13, [%r9];
	fma.rn.f32 	%f14, %f12, %f13, %f110;
	ld.shared.f32 	%f15, [%r6+4];
	ld.shared.f32 	%f16, [%r9+128];
	fma.rn.f32 	%f17, %f15, %f16, %f14;
	ld.shared.f32 	%f18, [%r6+8];
	ld.shared.f32 	%f19, [%r9+256];
	fma.rn.f32 	%f20, %f18, %f19, %f17;
	ld.shared.f32 	%f21, [%r6+12];
	ld.shared.f32 	%f22, [%r9+384];
	fma.rn.f32 	%f23, %f21, %f22, %f20;
	ld.shared.f32 	%f24, [%r6+16];
	ld.shared.f32 	%f25, [%r9+512];
	fma.rn.f32 	%f26, %f24, %f25, %f23;
	ld.shared.f32 	%f27, [%r6+20];
	ld.shared.f32 	%f28, [%r9+640];
	fma.rn.f32 	%f29, %f27, %f28, %f26;
	ld.shared.f32 	%f30, [%r6+24];
	ld.shared.f32 	%f31, [%r9+768];
	fma.rn.f32 	%f32, %f30, %f31, %f29;
	ld.shared.f32 	%f33, [%r6+28];
	ld.shared.f32 	%f34, [%r9+896];
	fma.rn.f32 	%f35, %f33, %f34, %f32;
	ld.shared.f32 	%f36, [%r6+32];
	ld.shared.f32 	%f37, [%r9+1024];
	fma.rn.f32 	%f38, %f36, %f37, %f35;
	ld.shared.f32 	%f39, [%r6+36];
	ld.shared.f32 	%f40, [%r9+1152];
	fma.rn.f32 	%f41, %f39, %f40, %f38;
	ld.shared.f32 	%f42, [%r6+40];
	ld.shared.f32 	%f43, [%r9+1280];
	fma.rn.f32 	%f44, %f42, %f43, %f41;
	ld.shared.f32 	%f45, [%r6+44];
	ld.shared.f32 	%f46, [%r9+1408];
	fma.rn.f32 	%f47, %f45, %f46, %f44;
	ld.shared.f32 	%f48, [%r6+48];
	ld.shared.f32 	%f49, [%r9+1536];
	fma.rn.f32 	%f50, %f48, %f49, %f47;
	ld.shared.f32 	%f51, [%r6+52];
	ld.shared.f32 	%f52, [%r9+1664];
	fma.rn.f32 	%f53, %f51, %f52, %f50;
	ld.shared.f32 	%f54, [%r6+56];
	ld.shared.f32 	%f55, [%r9+1792];
	fma.rn.f32 	%f56, %f54, %f55, %f53;
	ld.shared.f32 	%f57, [%r6+60];
	ld.shared.f32 	%f58, [%r9+1920];
	fma.rn.f32 	%f59, %f57, %f58, %f56;
	ld.shared.f32 	%f60, [%r6+64];
	ld.shared.f32 	%f61, [%r9+2048];
	fma.rn.f32 	%f62, %f60, %f61, %f59;
	ld.shared.f32 	%f63, [%r6+68];
	ld.shared.f32 	%f64, [%r9+2176];
	fma.rn.f32 	%f65, %f63, %f64, %f62;
	ld.shared.f32 	%f66, [%r6+72];
	ld.shared.f32 	%f67, [%r9+2304];
	fma.rn.f32 	%f68, %f66, %f67, %f65;
	ld.shared.f32 	%f69, [%r6+76];
	ld.shared.f32 	%f70, [%r9+2432];
	fma.rn.f32 	%f71, %f69, %f70, %f68;
	ld.shared.f32 	%f72, [%r6+80];
	ld.shared.f32 	%f73, [%r9+2560];
	fma.rn.f32 	%f74, %f72, %f73, %f71;
	ld.shared.f32 	%f75, [%r6+84];
	ld.shared.f32 	%f76, [%r9+2688];
	fma.rn.f32 	%f77, %f75, %f76, %f74;
	ld.shared.f32 	%f78, [%r6+88];
	ld.shared.f32 	%f79, [%r9+2816];
	fma.rn.f32 	%f80, %f78, %f79, %f77;
	ld.shared.f32 	%f81, [%r6+92];
	ld.shared.f32 	%f82, [%r9+2944];
	fma.rn.f32 	%f83, %f81, %f82, %f80;
	ld.shared.f32 	%f84, [%r6+96];
	ld.shared.f32 	%f85, [%r9+3072];
	fma.rn.f32 	%f86, %f84, %f85, %f83;
	ld.shared.f32 	%f87, [%r6+100];
	ld.shared.f32 	%f88, [%r9+3200];
	fma.rn.f32 	%f89, %f87, %f88, %f86;
	ld.shared.f32 	%f90, [%r6+104];
	ld.shared.f32 	%f91, [%r9+3328];
	fma.rn.f32 	%f92, %f90, %f91, %f89;
	ld.shared.f32 	%f93, [%r6+108];
	ld.shared.f32 	%f94, [%r9+3456];
	fma.rn.f32 	%f95, %f93, %f94, %f92;
	ld.shared.f32 	%f96, [%r6+112];
	ld.shared.f32 	%f97, [%r9+3584];
	fma.rn.f32 	%f98, %f96, %f97, %f95;
	ld.shared.f32 	%f99, [%r6+116];
	ld.shared.f32 	%f100, [%r9+3712];
	fma.rn.f32 	%f101, %f99, %f100, %f98;
	ld.shared.f32 	%f102, [%r6+120];
	ld.shared.f32 	%f103, [%r9+3840];
	fma.rn.f32 	%f104, %f102, %f103, %f101;
	ld.shared.f32 	%f105, [%r6+124];
	ld.shared.f32 	%f106, [%r9+3968];
	fma.rn.f32 	%f110, %f105, %f106, %f104;
	bar.sync 	0;
	add.s32 	%r45, %r45, 1;
	add.s32 	%r44, %r44, %r12;
	add.s32 	%r43, %r43, 32;
	add.s32 	%r42, %r42, 32;
	add.s32 	%r41, %r41, 32;
	setp.ne.s32 	%p8, %r45, 1;
	@%p8 bra 	$L__BB1_2;
$L__BB1_7:
	setp.ge.s32 	%p9, %r2, %r24;
	setp.ge.s32 	%p10, %r5, %r26;
	or.pred  	%p11, %p9, %p10;
	@%p11 bra 	$L__BB1_9;
	mad.lo.s32 	%r40, %r26, %r2, %r5;
	cvta.to.global.u64 	%rd10, %rd5;
	mul.wide.s32 	%rd11, %r40, 4;
	add.s64 	%rd12, %rd10, %rd11;
	st.global.f32 	[%rd12], %f110;
$L__BB1_9:
	ret;

}


// ===== COMPILED SASS (sm_100) =====

	.target	sm_100

	.elftype	@"ET_EXEC"


//--------------------- .note.nv.tkinfo           --------------------------
	.section	.note.nv.tkinfo,"",@"SHT_NOTE"
	.sectionflags	@"SHF_NOTE_NV_TKINFO"
	.tkinfo
        /*0018*/ 	.word	0x00000002
        /*0030*/ 	.string	""
        /*0030*/ 	.string	"ptxas"
        /*0030*/ 	.string	"Cuda compilation tools, release 13.0, V13.0.88"
        /*0030*/ 	.string	"Build cuda_13.0.r13.0/compiler.36424714_0"
        /*0030*/ 	.string	"-arch sm_100 -m 64 "



//--------------------- .note.nv.cuinfo           --------------------------
	.section	.note.nv.cuinfo,"",@"SHT_NOTE"
	.sectionflags	@"SHF_NOTE_NV_CUINFO"
        /*0018*/ 	.short	0x0002
        /*001a*/ 	.short	0x0064
        /*001c*/ 	.short	0x0082
	.zero		2


//--------------------- .nv.info                  --------------------------
	.section	.nv.info,"",@"SHT_CUDA_INFO"
	.align	4


	//----- nvinfo : EIATTR_REGCOUNT
	.align		4
        /*0000*/ 	.byte	0x04, 0x2f
        /*0002*/ 	.short	(.L_1 - .L_0)
	.align		4
.L_0:
        /*0004*/ 	.word	index@(_Z29matrix_multiplication_kernel1PfS_S_iii)
        /*0008*/ 	.word	0x00000020


	//----- nvinfo : EIATTR_FRAME_SIZE
	.align		4
.L_1:
        /*000c*/ 	.byte	0x04, 0x11
        /*000e*/ 	.short	(.L_3 - .L_2)
	.align		4
.L_2:
        /*0010*/ 	.word	index@(_Z29matrix_multiplication_kernel1PfS_S_iii)
        /*0014*/ 	.word	0x00000000


	//----- nvinfo : EIATTR_REGCOUNT
	.align		4
.L_3:
        /*0018*/ 	.byte	0x04, 0x2f
        /*001a*/ 	.short	(.L_5 - .L_4)
	.align		4
.L_4:
        /*001c*/ 	.word	index@(_Z29matrix_multiplication_kernel2PfS_S_iii)
        /*0020*/ 	.word	0x00000020


	//----- nvinfo : EIATTR_FRAME_SIZE
	.align		4
.L_5:
        /*0024*/ 	.byte	0x04, 0x11
        /*0026*/ 	.short	(.L_7 - .L_6)
	.align		4
.L_6:
        /*0028*/ 	.word	index@(_Z29matrix_multiplication_kernel2PfS_S_iii)
        /*002c*/ 	.word	0x00000000


	//----- nvinfo : EIATTR_MIN_STACK_SIZE
	.align		4
.L_7:
        /*0030*/ 	.byte	0x04, 0x12
        /*0032*/ 	.short	(.L_9 - .L_8)
	.align		4
.L_8:
        /*0034*/ 	.word	index@(_Z29matrix_multiplication_kernel2PfS_S_iii)
        /*0038*/ 	.word	0x00000000


	//----- nvinfo : EIATTR_MIN_STACK_SIZE
	.align		4
.L_9:
        /*003c*/ 	.byte	0x04, 0x12
        /*003e*/ 	.short	(.L_11 - .L_10)
	.align		4
.L_10:
        /*0040*/ 	.word	index@(_Z29matrix_multiplication_kernel1PfS_S_iii)
        /*0044*/ 	.word	0x00000000
.L_11:


//--------------------- .nv.compat                --------------------------
	.section	.nv.compat,"",@"SHT_CUDA_COMPAT_INFO"
	.align	4
        /*0000*/ 	.byte	0x02, 0x09, 0x00, 0x00, 0x02, 0x02, 0x01, 0x00, 0x02, 0x05, 0x05, 0x00, 0x03, 0x07, 0x01, 0x01
        /*0010*/ 	.byte	0x02, 0x03, 0x00, 0x00, 0x02, 0x06, 0x01, 0x00, 0x04, 0x0b, 0x08, 0x00, 0x09, 0x00, 0x00, 0x00
        /*0020*/ 	.byte	0x00, 0x00, 0x00, 0x00


//--------------------- .nv.info._Z29matrix_multiplication_kernel2PfS_S_iii --------------------------
	.section	.nv.info._Z29matrix_multiplication_kernel2PfS_S_iii,"",@"SHT_CUDA_INFO"
	.sectionflags	@""
	.align	4


	//----- nvinfo : EIATTR_CUDA_API_VERSION
	.align		4
        /*0000*/ 	.byte	0x04, 0x37
        /*0002*/ 	.short	(.L_13 - .L_12)
.L_12:
        /*0004*/ 	.word	0x00000082


	//----- nvinfo : EIATTR_KPARAM_INFO
	.align		4
.L_13:
        /*0008*/ 	.byte	0x04, 0x17
        /*000a*/ 	.short	(.L_15 - .L_14)
.L_14:
        /*000c*/ 	.word	0x00000000
        /*0010*/ 	.short	0x0005
        /*0012*/ 	.short	0x0020
        /*0014*/ 	.byte	0x00, 0xf0, 0x11, 0x00


	//----- nvinfo : EIATTR_KPARAM_INFO
	.align		4
.L_15:
        /*0018*/ 	.byte	0x04, 0x17
        /*001a*/ 	.short	(.L_17 - .L_16)
.L_16:
        /*001c*/ 	.word	0x00000000
        /*0020*/ 	.short	0x0004
        /*0022*/ 	.short	0x001c
        /*0024*/ 	.byte	0x00, 0xf0, 0x11, 0x00


	//----- nvinfo : EIATTR_KPARAM_INFO
	.align		4
.L_17:
        /*0028*/ 	.byte	0x04, 0x17
        /*002a*/ 	.short	(.L_19 - .L_18)
.L_18:
        /*002c*/ 	.word	0x00000000
        /*0030*/ 	.short	0x0003
        /*0032*/ 	.short	0x0018
        /*0034*/ 	.byte	0x00, 0xf0, 0x11, 0x00


	//----- nvinfo : EIATTR_KPARAM_INFO
	.align		4
.L_19:
        /*0038*/ 	.byte	0x04, 0x17
        /*003a*/ 	.short	(.L_21 - .L_20)
.L_20:
        /*003c*/ 	.word	0x00000000
        /*0040*/ 	.short	0x0002
        /*0042*/ 	.short	0x0010
        /*0044*/ 	.byte	0x00, 0xf5, 0x21, 0x00


	//----- nvinfo : EIATTR_KPARAM_INFO
	.align		4
.L_21:
        /*0048*/ 	.byte	0x04, 0x17
        /*004a*/ 	.short	(.L_23 - .L_22)
.L_22:
        /*004c*/ 	.word	0x00000000
        /*0050*/ 	.short	0x0001
        /*0052*/ 	.short	0x0008
        /*0054*/ 	.byte	0x00, 0xf5, 0x21, 0x00


	//----- nvinfo : EIATTR_KPARAM_INFO
	.align		4
.L_23:
        /*0058*/ 	.byte	0x04, 0x17
        /*005a*/ 	.short	(.L_25 - .L_24)
.L_24:
        /*005c*/ 	.word	0x00000000
        /*0060*/ 	.short	0x0000
        /*0062*/ 	.short	0x0000
        /*0064*/ 	.byte	0x00, 0xf5, 0x21, 0x00


	//----- nvinfo : EIATTR_SPARSE_MMA_MASK
	.align		4
.L_25:
        /*0068*/ 	.byte	0x03, 0x50
        /*006a*/ 	.short	0x0000


	//----- nvinfo : EIATTR_MAXREG_COUNT
	.align		4
        /*006c*/ 	.byte	0x03, 0x1b
        /*006e*/ 	.short	0x00ff


	//----- nvinfo : EIATTR_NUM_BARRIERS
	.align		4
        /*0070*/ 	.byte	0x02, 0x4c
        /*0072*/ 	.byte	0x01
	.zero		1


	//----- nvinfo : EIATTR_MERCURY_ISA_VERSION
	.align		4
        /*0074*/ 	.byte	0x03, 0x5f
        /*0076*/ 	.short	0x0101


	//----- nvinfo : EIATTR_VRC_CTA_INIT_COUNT
	.align		4
        /*0078*/ 	.byte	0x02, 0x4a
	.zero		1
	.zero		1


	//----- nvinfo : EIATTR_EXIT_INSTR_OFFSETS
	.align		4
        /*007c*/ 	.byte	0x04, 0x1c
        /*007e*/ 	.short	(.L_27 - .L_26)


	//   ....[0]....
.L_26:
        /*0080*/ 	.word	0x00000840


	//   ....[1]....
        /*0084*/ 	.word	0x00000890


	//----- nvinfo : EIATTR_CBANK_PARAM_SIZE
	.align		4
.L_27:
        /*0088*/ 	.byte	0x03, 0x19
        /*008a*/ 	.short	0x0024


	//----- nvinfo : EIATTR_PARAM_CBANK
	.align		4
        /*008c*/ 	.byte	0x04, 0x0a
        /*008e*/ 	.short	(.L_29 - .L_28)
	.align		4
.L_28:
        /*0090*/ 	.word	index@(.nv.constant0._Z29matrix_multiplication_kernel2PfS_S_iii)
        /*0094*/ 	.short	0x0380
        /*0096*/ 	.short	0x0024


	//----- nvinfo : EIATTR_SW_WAR
	.align		4
.L_29:
        /*0098*/ 	.byte	0x04, 0x36
        /*009a*/ 	.short	(.L_31 - .L_30)
.L_30:
        /*009c*/ 	.word	0x00000008
.L_31:


//--------------------- .nv.info._Z29matrix_multiplication_kernel1PfS_S_iii --------------------------
	.section	.nv.info._Z29matrix_multiplication_kernel1PfS_S_iii,"",@"SHT_CUDA_INFO"
	.sectionflags	@""
	.align	4


	//----- nvinfo : EIATTR_CUDA_API_VERSION
	.align		4
        /*0000*/ 	.byte	0x04, 0x37
        /*0002*/ 	.short	(.L_33 - .L_32)
.L_32:
        /*0004*/ 	.word	0x00000082


	//----- nvinfo : EIATTR_KPARAM_INFO
	.align		4
.L_33:
        /*0008*/ 	.byte	0x04, 0x17
        /*000a*/ 	.short	(.L_35 - .L_34)
.L_34:
        /*000c*/ 	.word	0x00000000
        /*0010*/ 	.short	0x0005
        /*0012*/ 	.short	0x0020
        /*0014*/ 	.byte	0x00, 0xf0, 0x11, 0x00


	//----- nvinfo : EIATTR_KPARAM_INFO
	.align		4
.L_35:
        /*0018*/ 	.byte	0x04, 0x17
        /*001a*/ 	.short	(.L_37 - .L_36)
.L_36:
        /*001c*/ 	.word	0x00000000
        /*0020*/ 	.short	0x0004
        /*0022*/ 	.short	0x001c
        /*0024*/ 	.byte	0x00, 0xf0, 0x11, 0x00


	//----- nvinfo : EIATTR_KPARAM_INFO
	.align		4
.L_37:
        /*0028*/ 	.byte	0x04, 0x17
        /*002a*/ 	.short	(.L_39 - .L_38)
.L_38:
        /*002c*/ 	.word	0x00000000
        /*0030*/ 	.short	0x0003
        /*0032*/ 	.short	0x0018
        /*0034*/ 	.byte	0x00, 0xf0, 0x11, 0x00


	//----- nvinfo : EIATTR_KPARAM_INFO
	.align		4
.L_39:
        /*0038*/ 	.byte	0x04, 0x17
        /*003a*/ 	.short	(.L_41 - .L_40)
.L_40:
        /*003c*/ 	.word	0x00000000
        /*0040*/ 	.short	0x0002
        /*0042*/ 	.short	0x0010
        /*0044*/ 	.byte	0x00, 0xf5, 0x21, 0x00


	//----- nvinfo : EIATTR_KPARAM_INFO
	.align		4
.L_41:
        /*0048*/ 	.byte	0x04, 0x17
        /*004a*/ 	.short	(.L_43 - .L_42)
.L_42:
        /*004c*/ 	.word	0x00000000
        /*0050*/ 	.short	0x0001
        /*0052*/ 	.short	0x0008
        /*0054*/ 	.byte	0x00, 0xf5, 0x21, 0x00


	//----- nvinfo : EIATTR_KPARAM_INFO
	.align		4
.L_43:
        /*0058*/ 	.byte	0x04, 0x17
        /*005a*/ 	.short	(.L_45 - .L_44)
.L_44:
        /*005c*/ 	.word	0x00000000
        /*0060*/ 	.short	0x0000
        /*0062*/ 	.short	0x0000
        /*0064*/ 	.byte	0x00, 0xf5, 0x21, 0x00


	//----- nvinfo : EIATTR_SPARSE_MMA_MASK
	.align		4
.L_45:
        /*0068*/ 	.byte	0x03, 0x50
        /*006a*/ 	.short	0x0000


	//----- nvinfo : EIATTR_MAXREG_COUNT
	.align		4
        /*006c*/ 	.byte	0x03, 0x1b
        /*006e*/ 	.short	0x00ff


	//----- nvinfo : EIATTR_MERCURY_ISA_VERSION
	.align		4
        /*0070*/ 	.byte	0x03, 0x5f
        /*0072*/ 	.short	0x0101


	//----- nvinfo : EIATTR_VRC_CTA_INIT_COUNT
	.align		4
        /*0074*/ 	.byte	0x02, 0x4a
	.zero		1
	.zero		1


	//----- nvinfo : EIATTR_EXIT_INSTR_OFFSETS
	.align		4
        /*0078*/ 	.byte	0x04, 0x1c
        /*007a*/ 	.short	(.L_47 - .L_46)


	//   ....[0]....
.L_46:
        /*007c*/ 	.word	0x000000d0


	//   ....[1]....
        /*0080*/ 	.word	0x000008f0


	//----- nvinfo : EIATTR_CBANK_PARAM_SIZE
	.align		4
.L_47:
        /*0084*/ 	.byte	0x03, 0x19
        /*0086*/ 	.short	0x0024


	//----- nvinfo : EIATTR_PARAM_CBANK
	.align		4
        /*0088*/ 	.byte	0x04, 0x0a
        /*008a*/ 	.short	(.L_49 - .L_48)
	.align		4
.L_48:
        /*008c*/ 	.word	index@(.nv.constant0._Z29matrix_multiplication_kernel1PfS_S_iii)
        /*0090*/ 	.short	0x0380
        /*0092*/ 	.short	0x0024


	//----- nvinfo : EIATTR_SW_WAR
	.align		4
.L_49:
        /*0094*/ 	.byte	0x04, 0x36
        /*0096*/ 	.short	(.L_51 - .L_50)
.L_50:
        /*0098*/ 	.word	0x00000008
.L_51:


//--------------------- .nv.callgraph             --------------------------
	.section	.nv.callgraph,"",@"SHT_CUDA_CALLGRAPH"
	.align	4
	.sectionentsize	8
	.align		4
        /*0000*/ 	.word	0x00000000
	.align		4
        /*0004*/ 	.word	0xffffffff
	.align		4
        /*0008*/ 	.word	0x00000000
	.align		4
        /*000c*/ 	.word	0xfffffffe
	.align		4
        /*0010*/ 	.word	0x00000000
	.align		4
        /*0014*/ 	.word	0xfffffffd
	.align		4
        /*0018*/ 	.word	0x00000000
	.align		4
        /*001c*/ 	.word	0xfffffffc


//--------------------- .text._Z29matrix_multiplication_kernel2PfS_S_iii --------------------------
	.section	.text._Z29matrix_multiplication_kernel2PfS_S_iii,"ax",@progbits
	.align	128
        .global         _Z29matrix_multiplication_kernel2PfS_S_iii
        .type           _Z29matrix_multiplication_kernel2PfS_S_iii,@function
        .size           _Z29matrix_multiplication_kernel2PfS_S_iii,(.L_x_8 - _Z29matrix_multiplication_kernel2PfS_S_iii)
        .other          _Z29matrix_multiplication_kernel2PfS_S_iii,@"STO_CUDA_ENTRY STV_DEFAULT"
_Z29matrix_multiplication_kernel2PfS_S_iii:
.text._Z29matrix_multiplication_kernel2PfS_S_iii:
[----:B------:R-:W-:Y:S01]  /*0000*/  LDC R1, c[0x0][0x37c] ;  /* 0x0000df00ff017b82 */ /* 0x000fe20000000800 */
[----:B------:R-:W0:Y:S01]  /*0010*/  S2R R18, SR_CTAID.Y ;  /* 0x0000000000127919 */ /* 0x000e220000002600 */
[----:B------:R-:W1:Y:S01]  /*0020*/  LDCU UR9, c[0x0][0x39c] ;  /* 0x00007380ff0977ac */ /* 0x000e620008000800 */
[----:B------:R-:W-:Y:S01]  /*0030*/  HFMA2 R21, -RZ, RZ, 0, 0 ;  /* 0x00000000ff157431 */ /* 0x000fe200000001ff */
[----:B------:R-:W0:Y:S01]  /*0040*/  S2R R17, SR_TID.Y ;  /* 0x0000000000117919 */ /* 0x000e220000002200 */
[----:B------:R-:W2:Y:S01]  /*0050*/  LDCU UR13, c[0x0][0x3a0] ;  /* 0x00007400ff0d77ac */ /* 0x000ea20008000800 */
[----:B------:R-:W3:Y:S01]  /*0060*/  S2R R2, SR_CTAID.X ;  /* 0x0000000000027919 */ /* 0x000ee20000002500 */
[----:B------:R-:W4:Y:S01]  /*0070*/  LDCU.64 UR10, c[0x0][0x358] ;  /* 0x00006b00ff0a77ac */ /* 0x000f220008000a00 */
[----:B------:R-:W3:Y:S01]  /*0080*/  S2R R16, SR_TID.X ;  /* 0x0000000000107919 */ /* 0x000ee20000002100 */
[----:B-1----:R-:W-:Y:S01]  /*0090*/  UISETP.GE.AND UP0, UPT, UR9, -0x1e, UPT ;  /* 0xffffffe20900788c */ /* 0x002fe2000bf06270 */
[----:B0-----:R-:W-:-:S02]  /*00a0*/  LEA R18, R18, R17, 0x5 ;  /* 0x0000001112127211 */ /* 0x001fc400078e28ff */
[----:B---3--:R-:W-:-:S06]  /*00b0*/  LEA R19, R2, R16, 0x5 ;  /* 0x0000001002137211 */ /* 0x008fcc00078e28ff */
[----:B--2-4-:R-:W-:Y:S05]  /*00c0*/  BRA.U !UP0, `(.L_x_0) ;  /* 0x0000000508d07547 */ /* 0x014fea000b800000 */
[----:B------:R-:W0:Y:S01]  /*00d0*/  S2UR UR7, SR_CgaCtaId ;  /* 0x00000000000779c3 */ /* 0x000e220000008800 */
[----:B------:R-:W1:Y:S01]  /*00e0*/  LDCU UR12, c[0x0][0x3a0] ;  /* 0x00007400ff0c77ac */ /* 0x000e620008000800 */
[----:B------:R-:W-:Y:S01]  /*00f0*/  MOV R21, RZ ;  /* 0x000000ff00157202 */ /* 0x000fe20000000f00 */
[----:B------:R-:W-:Y:S01]  /*0100*/  IMAD R6, R18, UR9, R16 ;  /* 0x0000000912067c24 */ /* 0x000fe2000f8e0210 */
[----:B------:R-:W-:Y:S01]  /*0110*/  UMOV UR6, 0x400 ;  /* 0x0000040000067882 */ /* 0x000fe20000000000 */
[----:B------:R-:W-:-:S03]  /*0120*/  UIADD3 UR4, UPT, UPT, UR9, -0x1, URZ ;  /* 0xffffffff09047890 */ /* 0x000fc6000fffe0ff */
[----:B------:R-:W2:Y:S01]  /*0130*/  LDC R0, c[0x0][0x3a0] ;  /* 0x0000e800ff007b82 */ /* 0x000ea20000000800 */
[----:B------:R-:W3:Y:S01]  /*0140*/  LDCU.64 UR14, c[0x0][0x398] ;  /* 0x00007300ff0e77ac */ /* 0x000ee20008000a00 */
[----:B------:R-:W-:-:S04]  /*0150*/  USHF.R.S32.HI UR5, URZ, 0x1f, UR4 ;  /* 0x0000001fff057899 */ /* 0x000fc80008011404 */
[----:B------:R-:W-:Y:S01]  /*0160*/  ULEA.HI UR5, UR5, UR4, URZ, 0x5 ;  /* 0x0000000405057291 */ /* 0x000fe2000f8f28ff */
[----:B-1----:R-:W-:-:S03]  /*0170*/  IMAD R7, R17, UR12, R16 ;  /* 0x0000000c11077c24 */ /* 0x002fc6000f8e0210 */
[----:B------:R-:W-:Y:S02]  /*0180*/  USHF.R.S32.HI UR5, URZ, 0x5, UR5 ;  /* 0x00000005ff057899 */ /* 0x000fe40008011405 */
[----:B0-----:R-:W-:Y:S01]  /*0190*/  ULEA UR8, UR7, UR6, 0x18 ;  /* 0x0000000607087291 */ /* 0x001fe2000f8ec0ff */
[----:B------:R-:W-:Y:S01]  /*01a0*/  LEA R7, R2, R7, 0x5 ;  /* 0x0000000702077211 */ /* 0x000fe200078e28ff */
[----:B------:R-:W-:Y:S02]  /*01b0*/  UIADD3 UR6, UPT, UPT, UR6, 0x1000, URZ ;  /* 0x0000100006067890 */ /* 0x000fe4000fffe0ff */
[----:B------:R-:W-:Y:S02]  /*01c0*/  UIADD3 UR5, UPT, UPT, -UR5, URZ, URZ ;  /* 0x000000ff05057290 */ /* 0x000fe4000fffe1ff */
[----:B------:R-:W-:Y:S01]  /*01d0*/  ULEA UR6, UR7, UR6, 0x18 ;  /* 0x0000000607067291 */ /* 0x000fe2000f8ec0ff */
[----:B------:R-:W-:-:S04]  /*01e0*/  LEA R5, R17, UR8, 0x7 ;  /* 0x0000000811057c11 */ /* 0x000fc8000f8e38ff */
[C---:B------:R-:W-:Y:S02]  /*01f0*/  LEA R4, R16.reuse, R5, 0x2 ;  /* 0x0000000510047211 */ /* 0x040fe400078e10ff */
[----:B------:R-:W-:-:S04]  /*0200*/  LEA R3, R16, UR6, 0x2 ;  /* 0x0000000610037c11 */ /* 0x000fc8000f8e10ff */
[----:B---3--:R-:W-:-:S07]  /*0210*/  LEA R2, R17, R3, 0x7 ;  /* 0x0000000311027211 */ /* 0x008fce00078e38ff */
.L_x_1:
[----:B------:R-:W-:Y:S01]  /*0220*/  ISETP.GE.U32.AND P1, PT, R16, UR15, PT ;  /* 0x0000000f10007c0c */ /* 0x000fe2000bf26070 */
[----:B------:R-:W-:Y:S01]  /*0230*/  HFMA2 R24, -RZ, RZ, 0, 0 ;  /* 0x00000000ff187431 */ /* 0x000fe200000001ff */
[----:B------:R-:W-:Y:S02]  /*0240*/  ISETP.GE.U32.AND P0, PT, R17, UR15, PT ;  /* 0x0000000f11007c0c */ /* 0x000fe4000bf06070 */
[----:B------:R-:W-:Y:S02]  /*0250*/  ISETP.GE.OR P1, PT, R18, UR14, P1 ;  /* 0x0000000e12007c0c */ /* 0x000fe40008f26670 */
[----:B--2---:R-:W-:Y:S02]  /*0260*/  ISETP.GE.OR P0, PT, R19, R0, P0 ;  /* 0x000000001300720c */ /* 0x004fe40000706670 */
[----:B------:R-:W-:-:S09]  /*0270*/  MOV R29, RZ ;  /* 0x000000ff001d7202 */ /* 0x000fd20000000f00 */
[----:B------:R-:W0:Y:S08]  /*0280*/  @!P1 LDC.64 R10, c[0x0][0x380] ;  /* 0x0000e000ff0a9b82 */ /* 0x000e300000000a00 */
[----:B------:R-:W1:Y:S01]  /*0290*/  @!P0 LDC.64 R8, c[0x0][0x388] ;  /* 0x0000e200ff088b82 */ /* 0x000e620000000a00 */
[----:B0-----:R-:W-:-:S05]  /*02a0*/  @!P1 IMAD.WIDE.U32 R10, R6, 0x4, R10 ;  /* 0x00000004060a9825 */ /* 0x001fca00078e000a */
[----:B------:R-:W2:Y:S01]  /*02b0*/  @!P1 LDG.E R29, desc[UR10][R10.64] ;  /* 0x0000000a0a1d9981 */ /* 0x000ea2000c1e1900 */
[----:B-1----:R-:W-:-:S05]  /*02c0*/  @!P0 IMAD.WIDE.U32 R22, R7, 0x4, R8 ;  /* 0x0000000407168825 */ /* 0x002fca00078e0008 */
[----:B------:R-:W3:Y:S01]  /*02d0*/  @!P0 LDG.E R24, desc[UR10][R22.64] ;  /* 0x0000000a16188981 */ /* 0x000ee2000c1e1900 */
[----:B------:R-:W-:-:S04]  /*02e0*/  UIADD3 UR5, UPT, UPT, UR5, 0x1, URZ ;  /* 0x0000000105057890 */ /* 0x000fc8000fffe0ff */
[----:B------:R-:W-:Y:S01]  /*02f0*/  UISETP.NE.AND UP0, UPT, UR5, 0x1, UPT ;  /* 0x000000010500788c */ /* 0x000fe2000bf05270 */
[----:B------:R-:W-:Y:S01]  /*0300*/  IADD3 R17, PT, PT, R17, 0x20, RZ ;  /* 0x0000002011117810 */ /* 0x000fe20007ffe0ff */
[----:B--2---:R-:W-:Y:S04]  /*0310*/  STS [R4], R29 ;  /* 0x0000001d04007388 */ /* 0x004fe80000000800 */
[----:B---3--:R-:W-:Y:S01]  /*0320*/  STS [R2], R24 ;  /* 0x0000001802007388 */ /* 0x008fe20000000800 */
[----:B------:R-:W-:Y:S06]  /*0330*/  BAR.SYNC.DEFER_BLOCKING 0x0 ;  /* 0x0000000000007b1d */ /* 0x000fec0000010000 */
[----:B------:R-:W-:Y:S04]  /*0340*/  LDS R28, [R3] ;  /* 0x00000000031c7984 */ /* 0x000fe80000000800 */
[----:B------:R-:W0:Y:S04]  /*0350*/  LDS.128 R12, [R5] ;  /* 0x00000000050c7984 */ /* 0x000e280000000c00 */
[----:B------:R-:W1:Y:S04]  /*0360*/  LDS R23, [R3+0x80] ;  /* 0x0000800003177984 */ /* 0x000e680000000800 */
[----:B------:R-:W2:Y:S04]  /*0370*/  LDS R27, [R3+0x100] ;  /* 0x00010000031b7984 */ /* 0x000ea80000000800 */
[----:B------:R-:W3:Y:S04]  /*0380*/  LDS R26, [R3+0x180] ;  /* 0x00018000031a7984 */ /* 0x000ee80000000800 */
[----:B------:R-:W-:Y:S04]  /*0390*/  LDS R25, [R3+0x200] ;  /* 0x0002000003197984 */ /* 0x000fe80000000800 */
[----:B------:R-:W4:Y:S04]  /*03a0*/  LDS.128 R8, [R5+0x10] ;  /* 0x0000100005087984 */ /* 0x000f280000000c00 */
[----:B------:R-:W5:Y:S04]  /*03b0*/  LDS R20, [R3+0x280] ;  /* 0x0002800003147984 */ /* 0x000f680000000800 */
[----:B------:R-:W-:Y:S04]  /*03c0*/  LDS R24, [R3+0x380] ;  /* 0x0003800003187984 */ /* 0x000fe80000000800 */
[----:B------:R-:W-:Y:S01]  /*03d0*/  LDS R22, [R3+0x480] ;  /* 0x0004800003167984 */ /* 0x000fe20000000800 */
[----:B0-----:R-:W-:-:S03]  /*03e0*/  FFMA R12, R12, R28, R21 ;  /* 0x0000001c0c0c7223 */ /* 0x001fc60000000015 */
[----:B------:R-:W0:Y:S01]  /*03f0*/  LDS R21, [R3+0x300] ;  /* 0x0003000003157984 */ /* 0x000e220000000800 */
[----:B-1----:R-:W-:-:S03]  /*0400*/  FFMA R12, R23, R13, R12 ;  /* 0x0000000d170c7223 */ /* 0x002fc6000000000c */
[----:B------:R-:W-:Y:S01]  /*0410*/  LDS R23, [R3+0x400] ;  /* 0x0004000003177984 */ /* 0x000fe20000000800 */
[----:B--2---:R-:W-:-:S04]  /*0420*/  FFMA R27, R27, R14, R12 ;  /* 0x0000000e1b1b7223 */ /* 0x004fc8000000000c */
[----:B---3--:R-:W-:Y:S02]  /*0430*/  FFMA R27, R26, R15, R27 ;  /* 0x0000000f1a1b7223 */ /* 0x008fe4000000001b */
[----:B------:R-:W1:Y:S04]  /*0440*/  LDS.128 R12, [R5+0x20] ;  /* 0x00002000050c7984 */ /* 0x000e680000000c00 */
[----:B------:R-:W-:Y:S01]  /*0450*/  LDS R26, [R3+0x580] ;  /* 0x00058000031a7984 */ /* 0x000fe20000000800 */
[----:B----4-:R-:W-:-:S03]  /*0460*/  FFMA R27, R8, R25, R27 ;  /* 0x00000019081b7223 */ /* 0x010fc6000000001b */
[----:B------:R-:W2:Y:S01]  /*0470*/  LDS R25, [R3+0x500] ;  /* 0x0005000003197984 */ /* 0x000ea20000000800 */
[----:B-----5:R-:W-:-:S04]  /*0480*/  FFMA R20, R20, R9, R27 ;  /* 0x0000000914147223 */ /* 0x020fc8000000001b */
[----:B0-----:R-:W-:Y:S02]  /*0490*/  FFMA R21, R21, R10, R20 ;  /* 0x0000000a15157223 */ /* 0x001fe40000000014 */
[----:B------:R-:W-:Y:S02]  /*04a0*/  LDS R20, [R3+0x680] ;  /* 0x0006800003147984 */ /* 0x000fe40000000800 */
[----:B------:R-:W-:Y:S02]  /*04b0*/  FFMA R27, R24, R11, R21 ;  /* 0x0000000b181b7223 */ /* 0x000fe40000000015 */
[----:B------:R-:W-:Y:S04]  /*04c0*/  LDS R21, [R3+0x600] ;  /* 0x0006000003157984 */ /* 0x000fe80000000800 */
[----:B------:R-:W0:Y:S01]  /*04d0*/  LDS.128 R8, [R5+0x30] ;  /* 0x0000300005087984 */ /* 0x000e220000000c00 */
[----:B-1----:R-:W-:-:S03]  /*04e0*/  FFMA R27, R12, R23, R27 ;  /* 0x000000170c1b7223 */ /* 0x002fc6000000001b */
[----:B------:R-:W1:Y:S01]  /*04f0*/  LDS R23, [R3+0x700] ;  /* 0x0007000003177984 */ /* 0x000e620000000800 */
[----:B------:R-:W-:-:S03]  /*0500*/  FFMA R22, R22, R13, R27 ;  /* 0x0000000d16167223 */ /* 0x000fc6000000001b */
[----:B------:R-:W3:Y:S01]  /*0510*/  LDS R24, [R3+0x780] ;  /* 0x0007800003187984 */ /* 0x000ee20000000800 */
[----:B--2---:R-:W-:-:S03]  /*0520*/  FFMA R25, R25, R14, R22 ;  /* 0x0000000e19197223 */ /* 0x004fc60000000016 */
[----:B------:R-:W-:Y:S01]  /*0530*/  LDS R22, [R3+0x880] ;  /* 0x0008800003167984 */ /* 0x000fe20000000800 */
[----:B------:R-:W-:-:S03]  /*0540*/  FFMA R27, R26, R15, R25 ;  /* 0x0000000f1a1b7223 */ /* 0x000fc60000000019 */
[----:B------:R-:W-:Y:S04]  /*0550*/  LDS R25, [R3+0x800] ;  /* 0x0008000003197984 */ /* 0x000fe80000000800 */
[----:B------:R-:W2:Y:S04]  /*0560*/  LDS.128 R12, [R5+0x40] ;  /* 0x00004000050c7984 */ /* 0x000ea80000000c00 */
[----:B------:R-:W-:Y:S01]  /*0570*/  LDS R26, [R3+0x980] ;  /* 0x00098000031a7984 */ /* 0x000fe20000000800 */
[----:B0-----:R-:W-:-:S03]  /*0580*/  FFMA R27, R8, R21, R27 ;  /* 0x00000015081b7223 */ /* 0x001fc6000000001b */
[----:B------:R-:W0:Y:S01]  /*0590*/  LDS R21, [R3+0x900] ;  /* 0x0009000003157984 */ /* 0x000e220000000800 */
[----:B------:R-:W-:-:S04]  /*05a0*/  FFMA R20, R20, R9, R27 ;  /* 0x0000000914147223 */ /* 0x000fc8000000001b */
[----:B-1----:R-:W-:Y:S02]  /*05b0*/  FFMA R23, R23, R10, R20 ;  /* 0x0000000a17177223 */ /* 0x002fe40000000014 */
[----:B------:R-:W-:Y:S02]  /*05c0*/  LDS R20, [R3+0xa80] ;  /* 0x000a800003147984 */ /* 0x000fe40000000800 */
[----:B---3--:R-:W-:Y:S02]  /*05d0*/  FFMA R27, R24, R11, R23 ;  /* 0x0000000b181b7223 */ /* 0x008fe40000000017 */
[----:B------:R-:W-:Y:S04]  /*05e0*/  LDS R23, [R3+0xa00] ;  /* 0x000a000003177984 */ /* 0x000fe80000000800 */
[----:B------:R-:W1:Y:S01]  /*05f0*/  LDS.128 R8, [R5+0x50] ;  /* 0x0000500005087984 */ /* 0x000e620000000c00 */
[----:B--2---:R-:W-:-:S03]  /*0600*/  FFMA R27, R12, R25, R27 ;  /* 0x000000190c1b7223 */ /* 0x004fc6000000001b */
[----:B------:R-:W2:Y:S01]  /*0610*/  LDS R25, [R3+0xb00] ;  /* 0x000b000003197984 */ /* 0x000ea20000000800 */
[----:B------:R-:W-:-:S03]  /*0620*/  FFMA R12, R22, R13, R27 ;  /* 0x0000000d160c7223 */ /* 0x000fc6000000001b */
[----:B------:R-:W3:Y:S04]  /*0630*/  LDS R22, [R3+0xb80] ;  /* 0x000b800003167984 */ /* 0x000ee80000000800 */
[----:B------:R-:W-:Y:S01]  /*0640*/  LDS R24, [R3+0xc80] ;  /* 0x000c800003187984 */ /* 0x000fe20000000800 */
[----:B0-----:R-:W-:-:S04]  /*0650*/  FFMA R21, R21, R14, R12 ;  /* 0x0000000e15157223 */ /* 0x001fc8000000000c */
[----:B------:R-:W-:Y:S02]  /*0660*/  FFMA R27, R26, R15, R21 ;  /* 0x0000000f1a1b7223 */ /* 0x000fe40000000015 */
[----:B------:R-:W-:Y:S04]  /*0670*/  LDS R21, [R3+0xc00] ;  /* 0x000c000003157984 */ /* 0x000fe80000000800 */
[----:B------:R-:W0:Y:S01]  /*0680*/  LDS.128 R12, [R5+0x60] ;  /* 0x00006000050c7984 */ /* 0x000e220000000c00 */
[----:B-1----:R-:W-:-:S04]  /*0690*/  FFMA R23, R8, R23, R27 ;  /* 0x0000001708177223 */ /* 0x002fc8000000001b */
[----:B------:R-:W-:Y:S02]  /*06a0*/  FFMA R20, R20, R9, R23 ;  /* 0x0000000914147223 */ /* 0x000fe40000000017 */
[----:B------:R-:W1:Y:S02]  /*06b0*/  LDS R23, [R3+0xd00] ;  /* 0x000d000003177984 */ /* 0x000e640000000800 */
[----:B--2---:R-:W-:Y:S02]  /*06c0*/  FFMA R25, R25, R10, R20 ;  /* 0x0000000a19197223 */ /* 0x004fe40000000014 */
[----:B------:R-:W2:Y:S02]  /*06d0*/  LDS R20, [R3+0xd80] ;  /* 0x000d800003147984 */ /* 0x000ea40000000800 */
[----:B---3--:R-:W-:Y:S02]  /*06e0*/  FFMA R27, R22, R11, R25 ;  /* 0x0000000b161b7223 */ /* 0x008fe40000000019 */
[----:B------:R-:W-:Y:S04]  /*06f0*/  LDS R25, [R3+0xe00] ;  /* 0x000e000003197984 */ /* 0x000fe80000000800 */
[----:B------:R-:W3:Y:S04]  /*0700*/  LDS.128 R8, [R5+0x70] ;  /* 0x0000700005087984 */ /* 0x000ee80000000c00 */
[----:B------:R-:W4:Y:S01]  /*0710*/  LDS R22, [R3+0xe80] ;  /* 0x000e800003167984 */ /* 0x000f220000000800 */
[----:B0-----:R-:W-:-:S03]  /*0720*/  FFMA R27, R12, R21, R27 ;  /* 0x000000150c1b7223 */ /* 0x001fc6000000001b */
[----:B------:R-:W0:Y:S04]  /*0730*/  LDS R21, [R3+0xf00] ;  /* 0x000f000003157984 */ /* 0x000e280000000800 */
[----:B------:R-:W5:Y:S01]  /*0740*/  LDS R12, [R3+0xf80] ;  /* 0x000f8000030c7984 */ /* 0x000f620000000800 */
[----:B------:R-:W-:-:S04]  /*0750*/  FFMA R24, R24, R13, R27 ;  /* 0x0000000d18187223 */ /* 0x000fc8000000001b */
[----:B-1----:R-:W-:-:S04]  /*0760*/  FFMA R23, R23, R14, R24 ;  /* 0x0000000e17177223 */ /* 0x002fc80000000018 */
[----:B--2---:R-:W-:-:S04]  /*0770*/  FFMA R15, R20, R15, R23 ;  /* 0x0000000f140f7223 */ /* 0x004fc80000000017 */
[----:B---3--:R-:W-:-:S04]  /*0780*/  FFMA R15, R8, R25, R15 ;  /* 0x00000019080f7223 */ /* 0x008fc8000000000f */
[----:B----4-:R-:W-:Y:S01]  /*0790*/  FFMA R22, R22, R9, R15 ;  /* 0x0000000916167223 */ /* 0x010fe2000000000f */
[----:B------:R-:W-:Y:S02]  /*07a0*/  IADD3 R16, PT, PT, R16, 0x20, RZ ;  /* 0x0000002010107810 */ /* 0x000fe40007ffe0ff */
[----:B------:R-:W-:Y:S02]  /*07b0*/  IADD3 R6, PT, PT, R6, 0x20, RZ ;  /* 0x0000002006067810 */ /* 0x000fe40007ffe0ff */
[----:B------:R-:W-:Y:S01]  /*07c0*/  LEA R7, R0, R7, 0x5 ;  /* 0x0000000700077211 */ /* 0x000fe200078e28ff */
[----:B0-----:R-:W-:-:S04]  /*07d0*/  FFMA R21, R21, R10, R22 ;  /* 0x0000000a15157223 */ /* 0x001fc80000000016 */
[----:B-----5:R-:W-:Y:S01]  /*07e0*/  FFMA R21, R12, R11, R21 ;  /* 0x0000000b0c157223 */ /* 0x020fe20000000015 */
[----:B------:R-:W-:Y:S06]  /*07f0*/  BAR.SYNC.DEFER_BLOCKING 0x0 ;  /* 0x0000000000007b1d */ /* 0x000fec0000010000 */
[----:B------:R-:W-:Y:S05]  /*0800*/  BRA.U UP0, `(.L_x_1) ;  /* 0xfffffff900847547 */ /* 0x000fea000b83ffff */
.L_x_0:
[----:B------:R-:W0:Y:S01]  /*0810*/  LDCU UR4, c[0x0][0x398] ;  /* 0x00007300ff0477ac */ /* 0x000e220008000800 */
[----:B------:R-:W-:-:S04]  /*0820*/  ISETP.GE.AND P0, PT, R19, UR13, PT ;  /* 0x0000000d13007c0c */ /* 0x000fc8000bf06270 */
[----:B0-----:R-:W-:-:S13]  /*0830*/  ISETP.GE.OR P0, PT, R18, UR4, P0 ;  /* 0x0000000412007c0c */ /* 0x001fda0008706670 */
[----:B------:R-:W-:Y:S05]  /*0840*/  @P0 EXIT ;  /* 0x000000000000094d */ /* 0x000fea0003800000 */
[----:B------:R-:W0:Y:S01]  /*0850*/  LDC.64 R2, c[0x0][0x390] ;  /* 0x0000e400ff027b82 */ /* 0x000e220000000a00 */
[----:B------:R-:W-:-:S04]  /*0860*/  IMAD R19, R18, UR13, R19 ;  /* 0x0000000d12137c24 */ /* 0x000fc8000f8e0213 */
[----:B0-----:R-:W-:-:S05]  /*0870*/  IMAD.WIDE R2, R19, 0x4, R2 ;  /* 0x0000000413027825 */ /* 0x001fca00078e0202 */
[----:B------:R-:W-:Y:S01]  /*0880*/  STG.E desc[UR10][R2.64], R21 ;  /* 0x0000001502007986 */ /* 0x000fe2000c10190a */
[----:B------:R-:W-:Y:S05]  /*0890*/  EXIT ;  /* 0x000000000000794d */ /* 0x000fea0003800000 */
.L_x_2:
[----:B------:R-:W-:-:S00]  /*08a0*/  BRA `(.L_x_2) ;  /* 0xfffffffc00fc7947 */ /* 0x000fc0000383ffff */
[----:B------:R-:W-:-:S00]  /*08b0*/  NOP ;  /* 0x0000000000007918 */ /* 0x000fc00000000000 */
        /* <DEDUP_REMOVED lines=12> */
.L_x_8:


//--------------------- .text._Z29matrix_multiplication_kernel1PfS_S_iii --------------------------
	.section	.text._Z29matrix_multiplication_kernel1PfS_S_iii,"ax",@progbits
	.align	128
        .global         _Z29matrix_multiplication_kernel1PfS_S_iii
        .type           _Z29matrix_multiplication_kernel1PfS_S_iii,@function
        .size           _Z29matrix_multiplication_kernel1PfS_S_iii,(.L_x_9 - _Z29matrix_multiplication_kernel1PfS_S_iii)
        .other          _Z29matrix_multiplication_kernel1PfS_S_iii,@"STO_CUDA_ENTRY STV_DEFAULT"
_Z29matrix_multiplication_kernel1PfS_S_iii:
.text._Z29matrix_multiplication_kernel1PfS_S_iii:
[----:B------:R-:W-:Y:S01]  /*0000*/  LDC R1, c[0x0][0x37c] ;  /* 0x0000df00ff017b82 */ /* 0x000fe20000000800 */
[----:B------:R-:W0:Y:S07]  /*0010*/  S2R R3, SR_TID.Y ;  /* 0x0000000000037919 */ /* 0x000e2e0000002200 */
[----:B------:R-:W0:Y:S01]  /*0020*/  S2UR UR4, SR_CTAID.Y ;  /* 0x00000000000479c3 */ /* 0x000e220000002600 */
[----:B------:R-:W1:Y:S01]  /*0030*/  LDCU UR6, c[0x0][0x398] ;  /* 0x00007300ff0677ac */ /* 0x000e620008000800 */
[----:B------:R-:W2:Y:S06]  /*0040*/  S2R R5, SR_TID.X ;  /* 0x0000000000057919 */ /* 0x000eac0000002100 */
[----:B------:R-:W0:Y:S08]  /*0050*/  LDC R0, c[0x0][0x364] ;  /* 0x0000d900ff007b82 */ /* 0x000e300000000800 */
[----:B------:R-:W2:Y:S08]  /*0060*/  S2UR UR5, SR_CTAID.X ;  /* 0x00000000000579c3 */ /* 0x000eb00000002500 */
[----:B------:R-:W2:Y:S08]  /*0070*/  LDC R16, c[0x0][0x360] ;  /* 0x0000d800ff107b82 */ /* 0x000eb00000000800 */
[----:B------:R-:W3:Y:S01]  /*0080*/  LDC R17, c[0x0][0x3a0] ;  /* 0x0000e800ff117b82 */ /* 0x000ee20000000800 */
[----:B0-----:R-:W-:-:S05]  /*0090*/  IMAD R0, R0, UR4, R3 ;  /* 0x0000000400007c24 */ /* 0x001fca000f8e0203 */
[----:B-1----:R-:W-:Y:S01]  /*00a0*/  ISETP.GE.AND P0, PT, R0, UR6, PT ;  /* 0x0000000600007c0c */ /* 0x002fe2000bf06270 */
[----:B--2---:R-:W-:-:S05]  /*00b0*/  IMAD R16, R16, UR5, R5 ;  /* 0x0000000510107c24 */ /* 0x004fca000f8e0205 */
[----:B---3--:R-:W-:-:S13]  /*00c0*/  ISETP.GE.OR P0, PT, R16, R17, P0 ;  /* 0x000000111000720c */ /* 0x008fda0000706670 */
[----:B------:R-:W-:Y:S05]  /*00d0*/  @P0 EXIT ;  /* 0x000000000000094d */ /* 0x000fea0003800000 */
[----:B------:R-:W0:Y:S01]  /*00e0*/  LDC R19, c[0x0][0x39c] ;  /* 0x0000e700ff137b82 */ /* 0x000e220000000800 */
[----:B------:R-:W1:Y:S01]  /*00f0*/  LDCU.64 UR4, c[0x0][0x358] ;  /* 0x00006b00ff0477ac */ /* 0x000e620008000a00 */
[----:B------:R-:W-:Y:S01]  /*0100*/  HFMA2 R24, -RZ, RZ, 0, 0 ;  /* 0x00000000ff187431 */ /* 0x000fe200000001ff */
[----:B0-----:R-:W-:-:S13]  /*0110*/  ISETP.GE.AND P0, PT, R19, 0x1, PT ;  /* 0x000000011300780c */ /* 0x001fda0003f06270 */
[----:B-1----:R-:W-:Y:S05]  /*0120*/  @!P0 BRA `(.L_x_3) ;  /* 0x0000000400e08947 */ /* 0x002fea0003800000 */
[C---:B------:R-:W-:Y:S01]  /*0130*/  ISETP.GE.U32.AND P1, PT, R19.reuse, 0x8, PT ;  /* 0x000000081300780c */ /* 0x040fe20003f26070 */
[----:B------:R-:W-:Y:S01]  /*0140*/  IMAD R20, R0, R19, RZ ;  /* 0x0000001300147224 */ /* 0x000fe200078e02ff */
[----:B------:R-:W-:Y:S02]  /*0150*/  LOP3.LUT R27, R19, 0x7, RZ, 0xc0, !PT ;  /* 0x00000007131b7812 */ /* 0x000fe400078ec0ff */
[----:B------:R-:W-:Y:S02]  /*0160*/  MOV R24, RZ ;  /* 0x000000ff00187202 */ /* 0x000fe40000000f00 */
[----:B------:R-:W-:Y:S02]  /*0170*/  ISETP.NE.AND P0, PT, R27, RZ, PT ;  /* 0x000000ff1b00720c */ /* 0x000fe40003f05270 */
[----:B------:R-:W-:-:S05]  /*0180*/  MOV R21, RZ ;  /* 0x000000ff00157202 */ /* 0x000fca0000000f00 */
[----:B------:R-:W-:Y:S06]  /*0190*/  @!P1 BRA `(.L_x_4) ;  /* 0x0000000000c49947 */ /* 0x000fec0003800000 */
[----:B------:R-:W0:Y:S01]  /*01a0*/  LDC.64 R2, c[0x0][0x380] ;  /* 0x0000e000ff027b82 */ /* 0x000e220000000a00 */
[----:B------:R-:W-:Y:S02]  /*01b0*/  LOP3.LUT R21, R19, 0x7ffffff8, RZ, 0xc0, !PT ;  /* 0x7ffffff813157812 */ /* 0x000fe400078ec0ff */
[----:B------:R-:W-:Y:S02]  /*01c0*/  MOV R24, RZ ;  /* 0x000000ff00187202 */ /* 0x000fe40000000f00 */
[----:B------:R-:W-:Y:S02]  /*01d0*/  MOV R18, R16 ;  /* 0x0000001000127202 */ /* 0x000fe40000000f00 */
[----:B------:R-:W-:Y:S01]  /*01e0*/  IADD3 R22, PT, PT, -R21, RZ, RZ ;  /* 0x000000ff15167210 */ /* 0x000fe20007ffe1ff */
[----:B0-----:R-:W-:-:S03]  /*01f0*/  IMAD.WIDE.U32 R2, R20, 0x4, R2 ;  /* 0x0000000414027825 */ /* 0x001fc600078e0002 */
[----:B------:R-:W-:-:S04]  /*0200*/  IADD3 R4, P1, PT, R2, 0x10, RZ ;  /* 0x0000001002047810 */ /* 0x000fc80007f3e0ff */
[----:B------:R-:W-:-:S09]  /*0210*/  IADD3.X R5, PT, PT, RZ, R3, RZ, P1, !PT ;  /* 0x00000003ff057210 */ /* 0x000fd20000ffe4ff */
.L_x_5:
[----:B------:R-:W0:Y:S01]  /*0220*/  LDC.64 R14, c[0x0][0x388] ;  /* 0x0000e200ff0e7b82 */ /* 0x000e220000000a00 */
[----:B------:R-:W-:Y:S02]  /*0230*/  MOV R2, R4 ;  /* 0x0000000400027202 */ /* 0x000fe40000000f00 */
[----:B------:R-:W-:-:S05]  /*0240*/  MOV R3, R5 ;  /* 0x0000000500037202 */ /* 0x000fca0000000f00 */
[----:B------:R-:W2:Y:S04]  /*0250*/  LDG.E R25, desc[UR4][R2.64+-0x10] ;  /* 0xfffff00402197981 */ /* 0x000ea8000c1e1900 */
[----:B------:R-:W3:Y:S04]  /*0260*/  LDG.E R23, desc[UR4][R2.64+-0xc] ;  /* 0xfffff40402177981 */ /* 0x000ee8000c1e1900 */
[----:B------:R-:W4:Y:S04]  /*0270*/  LDG.E R29, desc[UR4][R2.64+-0x8] ;  /* 0xfffff804021d7981 */ /* 0x000f28000c1e1900 */
[----:B------:R-:W5:Y:S01]  /*0280*/  LDG.E R28, desc[UR4][R2.64+-0x4] ;  /* 0xfffffc04021c7981 */ /* 0x000f62000c1e1900 */
[----:B0-----:R-:W-:-:S05]  /*0290*/  IMAD.WIDE R14, R18, 0x4, R14 ;  /* 0x00000004120e7825 */ /* 0x001fca00078e020e */
[----:B------:R0:W2:Y:S01]  /*02a0*/  LDG.E R26, desc[UR4][R14.64] ;  /* 0x000000040e1a7981 */ /* 0x0000a2000c1e1900 */
[----:B------:R-:W-:-:S04]  /*02b0*/  IMAD.WIDE R12, R17, 0x4, R14 ;  /* 0x00000004110c7825 */ /* 0x000fc800078e020e */
[C---:B------:R-:W-:Y:S02]  /*02c0*/  IMAD.WIDE R4, R17.reuse, 0x4, R12 ;  /* 0x0000000411047825 */ /* 0x040fe400078e020c */
[----:B------:R-:W3:Y:S02]  /*02d0*/  LDG.E R12, desc[UR4][R12.64] ;  /* 0x000000040c0c7981 */ /* 0x000ee4000c1e1900 */
[C---:B------:R-:W-:Y:S02]  /*02e0*/  IMAD.WIDE R8, R17.reuse, 0x4, R4 ;  /* 0x0000000411087825 */ /* 0x040fe400078e0204 */
[----:B------:R-:W4:Y:S02]  /*02f0*/  LDG.E R4, desc[UR4][R4.64] ;  /* 0x0000000404047981 */ /* 0x000f24000c1e1900 */
[C---:B------:R-:W-:Y:S02]  /*0300*/  IMAD.WIDE R6, R17.reuse, 0x4, R8 ;  /* 0x0000000411067825 */ /* 0x040fe400078e0208 */
[----:B------:R-:W5:Y:S02]  /*0310*/  LDG.E R8, desc[UR4][R8.64] ;  /* 0x0000000408087981 */ /* 0x000f64000c1e1900 */
[----:B------:R-:W-:-:S02]  /*0320*/  IMAD.WIDE R10, R17, 0x4, R6 ;  /* 0x00000004110a7825 */ /* 0x000fc400078e0206 */
[----:B------:R-:W5:Y:S04]  /*0330*/  LDG.E R5, desc[UR4][R2.64] ;  /* 0x0000000402057981 */ /* 0x000f68000c1e1900 */
[----:B------:R-:W5:Y:S01]  /*0340*/  LDG.E R6, desc[UR4][R6.64] ;  /* 0x0000000406067981 */ /* 0x000f62000c1e1900 */
[----:B0-----:R-:W-:-:S03]  /*0350*/  IMAD.WIDE R14, R17, 0x4, R10 ;  /* 0x00000004110e7825 */ /* 0x001fc600078e020a */
[----:B------:R-:W5:Y:S04]  /*0360*/  LDG.E R10, desc[UR4][R10.64] ;  /* 0x000000040a0a7981 */ /* 0x000f68000c1e1900 */
[----:B------:R-:W5:Y:S04]  /*0370*/  LDG.E R13, desc[UR4][R14.64] ;  /* 0x000000040e0d7981 */ /* 0x000f68000c1e1900 */
[----:B------:R-:W5:Y:S04]  /*0380*/  LDG.E R7, desc[UR4][R2.64+0x4] ;  /* 0x0000040402077981 */ /* 0x000f68000c1e1900 */
[----:B------:R-:W5:Y:S01]  /*0390*/  LDG.E R9, desc[UR4][R2.64+0xc] ;  /* 0x00000c0402097981 */ /* 0x000f62000c1e1900 */
[----:B--2---:R-:W-:Y:S01]  /*03a0*/  FFMA R26, R25, R26, R24 ;  /* 0x0000001a191a7223 */ /* 0x004fe20000000018 */
[----:B------:R-:W-:-:S02]  /*03b0*/  IMAD.WIDE R24, R17, 0x4, R14 ;  /* 0x0000000411187825 */ /* 0x000fc400078e020e */
[----:B------:R-:W2:Y:S04]  /*03c0*/  LDG.E R14, desc[UR4][R2.64+0x8] ;  /* 0x00000804020e7981 */ /* 0x000ea8000c1e1900 */
[----:B------:R-:W2:Y:S01]  /*03d0*/  LDG.E R24, desc[UR4][R24.64] ;  /* 0x0000000418187981 */ /* 0x000ea2000c1e1900 */
[----:B---3--:R-:W-:Y:S01]  /*03e0*/  FFMA R12, R23, R12, R26 ;  /* 0x0000000c170c7223 */ /* 0x008fe2000000001a */
[----:B------:R-:W-:-:S03]  /*03f0*/  IADD3 R22, PT, PT, R22, 0x8, RZ ;  /* 0x0000000816167810 */ /* 0x000fc60007ffe0ff */
[----:B----4-:R-:W-:Y:S01]  /*0400*/  FFMA R29, R29, R4, R12 ;  /* 0x000000041d1d7223 */ /* 0x010fe2000000000c */
[----:B------:R-:W-:-:S03]  /*0410*/  ISETP.NE.AND P1, PT, R22, RZ, PT ;  /* 0x000000ff1600720c */ /* 0x000fc60003f25270 */
[----:B-----5:R-:W-:Y:S01]  /*0420*/  FFMA R8, R28, R8, R29 ;  /* 0x000000081c087223 */ /* 0x020fe2000000001d */
[----:B------:R-:W-:-:S03]  /*0430*/  IADD3 R4, P2, PT, R2, 0x20, RZ ;  /* 0x0000002002047810 */ /* 0x000fc60007f5e0ff */
[----:B------:R-:W-:Y:S01]  /*0440*/  FFMA R6, R5, R6, R8 ;  /* 0x0000000605067223 */ /* 0x000fe20000000008 */
[----:B------:R-:W-:Y:S02]  /*0450*/  IADD3.X R5, PT, PT, RZ, R3, RZ, P2, !PT ;  /* 0x00000003ff057210 */ /* 0x000fe400017fe4ff */
[----:B------:R-:W-:Y:S01]  /*0460*/  LEA R18, R17, R18, 0x3 ;  /* 0x0000001211127211 */ /* 0x000fe200078e18ff */
[----:B------:R-:W-:-:S04]  /*0470*/  FFMA R7, R7, R10, R6 ;  /* 0x0000000a07077223 */ /* 0x000fc80000000006 */
[----:B--2---:R-:W-:-:S04]  /*0480*/  FFMA R14, R14, R13, R7 ;  /* 0x0000000d0e0e7223 */ /* 0x004fc80000000007 */
[----:B------:R-:W-:Y:S01]  /*0490*/  FFMA R24, R9, R24, R14 ;  /* 0x0000001809187223 */ /* 0x000fe2000000000e */
[----:B------:R-:W-:Y:S06]  /*04a0*/  @P1 BRA `(.L_x_5) ;  /* 0xfffffffc005c1947 */ /* 0x000fec000383ffff */
.L_x_4:
[----:B------:R-:W-:Y:S05]  /*04b0*/  @!P0 BRA `(.L_x_3) ;  /* 0x0000000000fc8947 */ /* 0x000fea0003800000 */
[----:B------:R-:W-:Y:S02]  /*04c0*/  ISETP.GE.U32.AND P1, PT, R27, 0x4, PT ;  /* 0x000000041b00780c */ /* 0x000fe40003f26070 */
[----:B------:R-:W-:-:S04]  /*04d0*/  LOP3.LUT R14, R19, 0x3, RZ, 0xc0, !PT ;  /* 0x00000003130e7812 */ /* 0x000fc800078ec0ff */
[----:B------:R-:W-:-:S07]  /*04e0*/  ISETP.NE.AND P0, PT, R14, RZ, PT ;  /* 0x000000ff0e00720c */ /* 0x000fce0003f05270 */
[----:B------:R-:W-:Y:S06]  /*04f0*/  @!P1 BRA `(.L_x_6) ;  /* 0x00000000006c9947 */ /* 0x000fec0003800000 */
[----:B------:R-:W0:Y:S01]  /*0500*/  LDC.64 R4, c[0x0][0x388] ;  /* 0x0000e200ff047b82 */ /* 0x000e220000000a00 */
[----:B------:R-:W1:Y:S01]  /*0510*/  LDCU.64 UR6, c[0x0][0x380] ;  /* 0x00007000ff0677ac */ /* 0x000e620008000a00 */
[----:B------:R-:W-:Y:S01]  /*0520*/  IMAD R7, R21, R17, R16 ;  /* 0x0000001115077224 */ /* 0x000fe200078e0210 */
[CC--:B------:R-:W-:Y:S02]  /*0530*/  IADD3 R3, PT, PT, R20.reuse, R21.reuse, RZ ;  /* 0x0000001514037210 */ /* 0x0c0fe40007ffe0ff */
[----:B------:R-:W-:-:S03]  /*0540*/  IADD3 R8, P1, PT, R20, R21, RZ ;  /* 0x0000001514087210 */ /* 0x000fc60007f3e0ff */
[----:B------:R-:W2:Y:S01]  /*0550*/  LDC.64 R12, c[0x0][0x380] ;  /* 0x0000e000ff0c7b82 */ /* 0x000ea20000000a00 */
[----:B0-----:R-:W-:-:S04]  /*0560*/  IMAD.WIDE R4, R7, 0x4, R4 ;  /* 0x0000000407047825 */ /* 0x001fc800078e0204 */
[----:B------:R-:W-:Y:S02]  /*0570*/  IMAD.WIDE R6, R17, 0x4, R4 ;  /* 0x0000000411067825 */ /* 0x000fe400078e0204 */
[----:B------:R-:W3:Y:S02]  /*0580*/  LDG.E R4, desc[UR4][R4.64] ;  /* 0x0000000404047981 */ /* 0x000ee4000c1e1900 */
[----:B--2---:R-:W-:Y:S01]  /*0590*/  IMAD.WIDE.U32 R12, R3, 0x4, R12 ;  /* 0x00000004030c7825 */ /* 0x004fe200078e000c */
[----:B------:R-:W-:Y:S02]  /*05a0*/  IADD3.X R3, PT, PT, RZ, RZ, RZ, P1, !PT ;  /* 0x000000ffff037210 */ /* 0x000fe40000ffe4ff */
[----:B-1----:R-:W-:-:S03]  /*05b0*/  LEA R2, P1, R8, UR6, 0x2 ;  /* 0x0000000608027c11 */ /* 0x002fc6000f8210ff */
[----:B------:R-:W3:Y:S01]  /*05c0*/  LDG.E R13, desc[UR4][R12.64] ;  /* 0x000000040c0d7981 */ /* 0x000ee2000c1e1900 */
[----:B------:R-:W-:Y:S01]  /*05d0*/  LEA.HI.X R3, R8, UR7, R3, 0x2, P1 ;  /* 0x0000000708037c11 */ /* 0x000fe200088f1403 */
[C---:B------:R-:W-:Y:S02]  /*05e0*/  IMAD.WIDE R8, R17.reuse, 0x4, R6 ;  /* 0x0000000411087825 */ /* 0x040fe400078e0206 */
[----:B------:R-:W2:Y:S04]  /*05f0*/  LDG.E R6, desc[UR4][R6.64] ;  /* 0x0000000406067981 */ /* 0x000ea8000c1e1900 */
[----:B------:R-:W2:Y:S01]  /*0600*/  LDG.E R15, desc[UR4][R2.64+0x4] ;  /* 0x00000404020f7981 */ /* 0x000ea2000c1e1900 */
[----:B------:R-:W-:-:S03]  /*0610*/  IMAD.WIDE R10, R17, 0x4, R8 ;  /* 0x00000004110a7825 */ /* 0x000fc600078e0208 */
[----:B------:R-:W4:Y:S04]  /*0620*/  LDG.E R22, desc[UR4][R8.64] ;  /* 0x0000000408167981 */ /* 0x000f28000c1e1900 */
[----:B------:R-:W4:Y:S04]  /*0630*/  LDG.E R18, desc[UR4][R2.64+0x8] ;  /* 0x0000080402127981 */ /* 0x000f28000c1e1900 */
[----:B------:R-:W5:Y:S04]  /*0640*/  LDG.E R26, desc[UR4][R2.64+0xc] ;  /* 0x00000c04021a7981 */ /* 0x000f68000c1e1900 */
[----:B------:R-:W5:Y:S01]  /*0650*/  LDG.E R10, desc[UR4][R10.64] ;  /* 0x000000040a0a7981 */ /* 0x000f62000c1e1900 */
[----:B------:R-:W-:Y:S01]  /*0660*/  IADD3 R21, PT, PT, R21, 0x4, RZ ;  /* 0x0000000415157810 */ /* 0x000fe20007ffe0ff */
[----:B---3--:R-:W-:-:S04]  /*0670*/  FFMA R24, R13, R4, R24 ;  /* 0x000000040d187223 */ /* 0x008fc80000000018 */
[----:B--2---:R-:W-:-:S04]  /*0680*/  FFMA R15, R15, R6, R24 ;  /* 0x000000060f0f7223 */ /* 0x004fc80000000018 */
[----:B----4-:R-:W-:-:S04]  /*0690*/  FFMA R15, R18, R22, R15 ;  /* 0x00000016120f7223 */ /* 0x010fc8000000000f */
[----:B-----5:R-:W-:-:S07]  /*06a0*/  FFMA R24, R26, R10, R15 ;  /* 0x0000000a1a187223 */ /* 0x020fce000000000f */
.L_x_6:
[----:B------:R-:W-:Y:S05]  /*06b0*/  @!P0 BRA `(.L_x_3) ;  /* 0x00000000007c8947 */ /* 0x000fea0003800000 */
[----:B------:R-:W-:Y:S01]  /*06c0*/  ISETP.NE.AND P1, PT, R14, 0x1, PT ;  /* 0x000000010e00780c */ /* 0x000fe20003f25270 */
[----:B------:R-:W0:Y:S01]  /*06d0*/  LDC.64 R10, c[0x0][0x380] ;  /* 0x0000e000ff0a7b82 */ /* 0x000e220000000a00 */
[----:B------:R-:W-:-:S04]  /*06e0*/  LOP3.LUT R19, R19, 0x1, RZ, 0xc0, !PT ;  /* 0x0000000113137812 */ /* 0x000fc800078ec0ff */
[----:B------:R-:W-:-:S03]  /*06f0*/  ISETP.NE.U32.AND P0, PT, R19, 0x1, PT ;  /* 0x000000011300780c */ /* 0x000fc60003f05070 */
[----:B------:R-:W1:Y:S04]  /*0700*/  LDC.64 R8, c[0x0][0x388] ;  /* 0x0000e200ff087b82 */ /* 0x000e680000000a00 */
[CC--:B------:R-:W-:Y:S02]  /*0710*/  @P1 IADD3 R13, PT, PT, R20.reuse, R21.reuse, RZ ;  /* 0x00000015140d1210 */ /* 0x0c0fe40007ffe0ff */
[----:B------:R-:W-:Y:S02]  /*0720*/  @P1 IADD3 R12, P2, PT, R20, R21, RZ ;  /* 0x00000015140c1210 */ /* 0x000fe40007f5e0ff */
[----:B------:R-:W2:Y:S02]  /*0730*/  @P1 LDC.64 R2, c[0x0][0x380] ;  /* 0x0000e000ff021b82 */ /* 0x000ea40000000a00 */
[----:B------:R-:W-:-:S06]  /*0740*/  @P1 IADD3.X R14, PT, PT, RZ, RZ, RZ, P2, !PT ;  /* 0x000000ffff0e1210 */ /* 0x000fcc00017fe4ff */
[----:B------:R-:W3:Y:S01]  /*0750*/  LDC.64 R4, c[0x0][0x380] ;  /* 0x0000e000ff047b82 */ /* 0x000ee20000000a00 */
[----:B0-----:R-:W-:-:S04]  /*0760*/  @P1 IMAD.WIDE.U32 R10, R13, 0x4, R10 ;  /* 0x000000040d0a1825 */ /* 0x001fc800078e000a */
[C---:B------:R-:W-:Y:S01]  /*0770*/  @P1 IMAD R13, R21.reuse, R17, R16 ;  /* 0x00000011150d1224 */ /* 0x040fe200078e0210 */
[----:B------:R-:W-:Y:S01]  /*0780*/  @P1 IADD3 R21, PT, PT, R21, 0x2, RZ ;  /* 0x0000000215151810 */ /* 0x000fe20007ffe0ff */
[----:B------:R-:W4:Y:S01]  /*0790*/  @P1 LDG.E R11, desc[UR4][R10.64] ;  /* 0x000000040a0b1981 */ /* 0x000f22000c1e1900 */
[----:B------:R-:W0:Y:S01]  /*07a0*/  LDC.64 R6, c[0x0][0x388] ;  /* 0x0000e200ff067b82 */ /* 0x000e220000000a00 */
[----:B-1----:R-:W-:Y:S01]  /*07b0*/  @P1 IMAD.WIDE R8, R13, 0x4, R8 ;  /* 0x000000040d081825 */ /* 0x002fe200078e0208 */
[----:B------:R-:W-:Y:S02]  /*07c0*/  @!P0 IADD3 R15, PT, PT, R20, R21, RZ ;  /* 0x00000015140f8210 */ /* 0x000fe40007ffe0ff */
[----:B--2---:R-:W-:Y:S01]  /*07d0*/  @P1 LEA R2, P2, R12, R2, 0x2 ;  /* 0x000000020c021211 */ /* 0x004fe200078410ff */
[----:B------:R-:W-:-:S03]  /*07e0*/  @!P0 IMAD R21, R21, R17, R16 ;  /* 0x0000001115158224 */ /* 0x000fc600078e0210 */
[----:B------:R-:W-:Y:S01]  /*07f0*/  @P1 LEA.HI.X R3, R12, R3, R14, 0x2, P2 ;  /* 0x000000030c031211 */ /* 0x000fe200010f140e */
[----:B------:R-:W-:Y:S01]  /*0800*/  @P1 IMAD.WIDE R12, R17, 0x4, R8 ;  /* 0x00000004110c1825 */ /* 0x000fe200078e0208 */
[----:B------:R-:W4:Y:S03]  /*0810*/  @P1 LDG.E R14, desc[UR4][R8.64] ;  /* 0x00000004080e1981 */ /* 0x000f26000c1e1900 */
[----:B---3--:R-:W-:Y:S01]  /*0820*/  @!P0 IMAD.WIDE.U32 R4, R15, 0x4, R4 ;  /* 0x000000040f048825 */ /* 0x008fe200078e0004 */
[----:B------:R-:W2:Y:S04]  /*0830*/  @P1 LDG.E R2, desc[UR4][R2.64+0x4] ;  /* 0x0000040402021981 */ /* 0x000ea8000c1e1900 */
[----:B------:R-:W2:Y:S01]  /*0840*/  @P1 LDG.E R12, desc[UR4][R12.64] ;  /* 0x000000040c0c1981 */ /* 0x000ea2000c1e1900 */
[----:B0-----:R-:W-:-:S03]  /*0850*/  @!P0 IMAD.WIDE R6, R21, 0x4, R6 ;  /* 0x0000000415068825 */ /* 0x001fc600078e0206 */
[----:B------:R-:W3:Y:S04]  /*0860*/  @!P0 LDG.E R5, desc[UR4][R4.64] ;  /* 0x0000000404058981 */ /* 0x000ee8000c1e1900 */
[----:B------:R-:W3:Y:S01]  /*0870*/  @!P0 LDG.E R6, desc[UR4][R6.64] ;  /* 0x0000000406068981 */ /* 0x000ee2000c1e1900 */
[----:B----4-:R-:W-:-:S04]  /*0880*/  @P1 FFMA R11, R11, R14, R24 ;  /* 0x0000000e0b0b1223 */ /* 0x010fc80000000018 */
[----:B--2---:R-:W-:-:S04]  /*0890*/  @P1 FFMA R24, R2, R12, R11 ;  /* 0x0000000c02181223 */ /* 0x004fc8000000000b */
[----:B---3--:R-:W-:-:S07]  /*08a0*/  @!P0 FFMA R24, R5, R6, R24 ;  /* 0x0000000605188223 */ /* 0x008fce0000000018 */
.L_x_3:
[----:B------:R-:W0:Y:S01]  /*08b0*/  LDC.64 R2, c[0x0][0x390] ;  /* 0x0000e400ff027b82 */ /* 0x000e220000000a00 */
[----:B------:R-:W-:-:S04]  /*08c0*/  IMAD R17, R0, R17, R16 ;  /* 0x0000001100117224 */ /* 0x000fc800078e0210 */
[----:B0-----:R-:W-:-:S05]  /*08d0*/  IMAD.WIDE R2, R17, 0x4, R2 ;  /* 0x0000000411027825 */ /* 0x001fca00078e0202 */
[----:B------:R-:W-:Y:S01]  /*08e0*/  STG.E desc[UR4][R2.64], R24 ;  /* 0x0000001802007986 */ /* 0x000fe2000c101904 */
[----:B------:R-:W-:Y:S05]  /*08f0*/  EXIT ;  /* 0x000000000000794d */ /* 0x000fea0003800000 */
.L_x_7:
        /* <DEDUP_REMOVED lines=16> */
.L_x_9:


//--------------------- .nv.shared._Z29matrix_multiplication_kernel2PfS_S_iii --------------------------
	.section	.nv.shared._Z29matrix_multiplication_kernel2PfS_S_iii,"aw",@nobits
	.sectionflags	@""
	.align	4
.nv.shared._Z29matrix_multiplication_kernel2PfS_S_iii:
	.zero		9216


//--------------------- .nv.shared.reserved.0     --------------------------
	.section	.nv.shared.reserved.0,"aw",@nobits
	.weak		__nv_reservedSMEM_offset_0_alias
	.size		__nv_reservedSMEM_offset_0_alias, 0, 64
	.other		__nv_reservedSMEM_offset_0_alias,@"STO_CUDA_RESERVED_SHARED STV_DEFAULT"
__nv_reservedSMEM_offset_0_alias:
	.zero		0
	.zero		64


//--------------------- .nv.constant0._Z29matrix_multiplication_kernel2PfS_S_iii --------------------------
	.section	.nv.constant0._Z29matrix_multiplication_kernel2PfS_S_iii,"a",@progbits
	.sectionflags	@""
	.align	4
.nv.constant0._Z29matrix_multiplication_kernel2PfS_S_iii:
	.zero		932


//--------------------- .nv.constant0._Z29matrix_multiplication_kernel1PfS_S_iii --------------------------
	.section	.nv.constant0._Z29matrix_multiplication_kernel1PfS_S_iii,"a",@progbits
	.sectionflags	@""
	.align	4
.nv.constant0._Z29matrix_multiplication_kernel1PfS_S_iii:
	.zero		932


//--------------------- SYMBOLS --------------------------

	.type		.nv.reservedSmem.offset0,@object
	.size		.nv.reservedSmem.offset0,0x4
	.type		.nv.reservedSmem.cap,@object
	.size		.nv.reservedSmem.cap,0x4
